//
// Generated by NVIDIA NVVM Compiler
//
// Compiler Build ID: CL-36424714
// Cuda compilation tools, release 13.0, V13.0.88
// Based on NVVM 20.0.0
//

.version 9.0
.target sm_100
.address_size 64

	// .globl	_Z33store_relaxed_device_non_volatilePii

.visible .entry _Z33store_relaxed_device_non_volatilePii(
	.param .u64 .ptr .align 1 _Z33store_relaxed_device_non_volatilePii_param_0,
	.param .u32 _Z33store_relaxed_device_non_volatilePii_param_1
)
{
	.reg .b32 	%r<2>;
	.reg .b64 	%rd<2>;

	ld.param.u64 	%rd1, [_Z33store_relaxed_device_non_volatilePii_param_0];
	ld.param.u32 	%r1, [_Z33store_relaxed_device_non_volatilePii_param_1];
	// begin inline asm
	st.relaxed.gpu.b32 [%rd1],%r1;
	// end inline asm
	ret;

}


// ===== COMPILED SASS (sm_100) =====

	.target	sm_100

	.elftype	@"ET_EXEC"


//--------------------- .note.nv.tkinfo           --------------------------
	.section	.note.nv.tkinfo,"",@"SHT_NOTE"
	.sectionflags	@"SHF_NOTE_NV_TKINFO"
	.tkinfo
        /*0018*/ 	.word	0x00000002
        /*0030*/ 	.string	""
        /*0030*/ 	.string	"ptxas"
        /*0030*/ 	.string	"Cuda compilation tools, release 13.0, V13.0.88"
        /*0030*/ 	.string	"Build cuda_13.0.r13.0/compiler.36424714_0"
        /*0030*/ 	.string	"-arch sm_100 -m 64 "



//--------------------- .note.nv.cuinfo           --------------------------
	.section	.note.nv.cuinfo,"",@"SHT_NOTE"
	.sectionflags	@"SHF_NOTE_NV_CUINFO"
        /*0018*/ 	.short	0x0002
        /*001a*/ 	.short	0x0064
        /*001c*/ 	.short	0x0082
	.zero		2


//--------------------- .nv.info                  --------------------------
	.section	.nv.info,"",@"SHT_CUDA_INFO"
	.align	4


	//----- nvinfo : EIATTR_REGCOUNT
	.align		4
        /*0000*/ 	.byte	0x04, 0x2f
        /*0002*/ 	.short	(.L_1 - .L_0)
	.align		4
.L_0:
        /*0004*/ 	.word	index@(_Z33store_relaxed_device_non_volatilePii)
        /*0008*/ 	.word	0x00000008


	//----- nvinfo : EIATTR_FRAME_SIZE
	.align		4
.L_1:
        /*000c*/ 	.byte	0x04, 0x11
        /*000e*/ 	.short	(.L_3 - .L_2)
	.align		4
.L_2:
        /*0010*/ 	.word	index@(_Z33store_relaxed_device_non_volatilePii)
        /*0014*/ 	.word	0x00000000


	//----- nvinfo : EIATTR_MIN_STACK_SIZE
	.align		4
.L_3:
        /*0018*/ 	.byte	0x04, 0x12
        /*001a*/ 	.short	(.L_5 - .L_4)
	.align		4
.L_4:
        /*001c*/ 	.word	index@(_Z33store_relaxed_device_non_volatilePii)
        /*0020*/ 	.word	0x00000000
.L_5:


//--------------------- .nv.compat                --------------------------
	.section	.nv.compat,"",@"SHT_CUDA_COMPAT_INFO"
	.align	4
        /*0000*/ 	.byte	0x02, 0x09, 0x00, 0x00, 0x02, 0x02, 0x01, 0x00, 0x02, 0x05, 0x05, 0x00, 0x03, 0x07, 0x01, 0x01
        /*0010*/ 	.byte	0x02, 0x03, 0x00, 0x00, 0x02, 0x06, 0x01, 0x00, 0x04, 0x0b, 0x08, 0x00, 0x09, 0x00, 0x00, 0x00
        /*0020*/ 	.byte	0x00, 0x00, 0x00, 0x00


//--------------------- .nv.info._Z33store_relaxed_device_non_volatilePii --------------------------
	.section	.nv.info._Z33store_relaxed_device_non_volatilePii,"",@"SHT_CUDA_INFO"
	.sectionflags	@""
	.align	4


	//----- nvinfo : EIATTR_CUDA_API_VERSION
	.align		4
        /*0000*/ 	.byte	0x04, 0x37
        /*0002*/ 	.short	(.L_7 - .L_6)
.L_6:
        /*0004*/ 	.word	0x00000082


	//----- nvinfo : EIATTR_KPARAM_INFO
	.align		4
.L_7:
        /*0008*/ 	.byte	0x04, 0x17
        /*000a*/ 	.short	(.L_9 - .L_8)
.L_8:
        /*000c*/ 	.word	0x00000000
        /*0010*/ 	.short	0x0001
        /*0012*/ 	.short	0x0008
        /*0014*/ 	.byte	0x00, 0xf0, 0x11, 0x00


	//----- nvinfo : EIATTR_KPARAM_INFO
	.align		4
.L_9:
        /*0018*/ 	.byte	0x04, 0x17
        /*001a*/ 	.short	(.L_11 - .L_10)
.L_10:
        /*001c*/ 	.word	0x00000000
        /*0020*/ 	.short	0x0000
        /*0022*/ 	.short	0x0000
        /*0024*/ 	.byte	0x00, 0xf5, 0x21, 0x00


	//----- nvinfo : EIATTR_SPARSE_MMA_MASK
	.align		4
.L_11:
        /*0028*/ 	.byte	0x03, 0x50
        /*002a*/ 	.short	0x0000


	//----- nvinfo : EIATTR_MAXREG_COUNT
	.align		4
        /*002c*/ 	.byte	0x03, 0x1b
        /*002e*/ 	.short	0x00ff


	//----- nvinfo : EIATTR_MERCURY_ISA_VERSION
	.align		4
        /*0030*/ 	.byte	0x03, 0x5f
        /*0032*/ 	.short	0x0101


	//----- nvinfo : EIATTR_VRC_CTA_INIT_COUNT
	.align		4
        /*0034*/ 	.byte	0x02, 0x4a
	.zero		1
	.zero		1


	//----- nvinfo : EIATTR_EXIT_INSTR_OFFSETS
	.align		4
        /*0038*/ 	.byte	0x04, 0x1c
        /*003a*/ 	.short	(.L_13 - .L_12)


	//   ....[0]....
.L_12:
        /*003c*/ 	.word	0x00000050


	//----- nvinfo : EIATTR_CBANK_PARAM_SIZE
	.align		4
.L_13:
        /*0040*/ 	.byte	0x03, 0x19
        /*0042*/ 	.short	0x000c


	//----- nvinfo : EIATTR_PARAM_CBANK
	.align		4
        /*0044*/ 	.byte	0x04, 0x0a
        /*0046*/ 	.short	(.L_15 - .L_14)
	.align		4
.L_14:
        /*0048*/ 	.word	index@(.nv.constant0._Z33store_relaxed_device_non_volatilePii)
        /*004c*/ 	.short	0x0380
        /*004e*/ 	.short	0x000c


	//----- nvinfo : EIATTR_SW_WAR
	.align		4
.L_15:
        /*0050*/ 	.byte	0x04, 0x36
        /*0052*/ 	.short	(.L_17 - .L_16)
.L_16:
        /*0054*/ 	.word	0x00000008
.L_17:


//--------------------- .nv.callgraph             --------------------------
	.section	.nv.callgraph,"",@"SHT_CUDA_CALLGRAPH"
	.align	4
	.sectionentsize	8
	.align		4
        /*0000*/ 	.word	0x00000000
	.align		4
        /*0004*/ 	.word	0xffffffff
	.align		4
        /*0008*/ 	.word	0x00000000
	.align		4
        /*000c*/ 	.word	0xfffffffe
	.align		4
        /*0010*/ 	.word	0x00000000
	.align		4
        /*0014*/ 	.word	0xfffffffd
	.align		4
        /*0018*/ 	.word	0x00000000
	.align		4
        /*001c*/ 	.word	0xfffffffc


//--------------------- .text._Z33store_relaxed_device_non_volatilePii --------------------------
	.section	.text._Z33store_relaxed_device_non_volatilePii,"ax",@progbits
	.align	128
        .global         _Z33store_relaxed_device_non_volatilePii
        .type           _Z33store_relaxed_device_non_volatilePii,@function
        .size           _Z33store_relaxed_device_non_volatilePii,(.L_x_1 - _Z33store_relaxed_device_non_volatilePii)
        .other          _Z33store_relaxed_device_non_volatilePii,@"STO_CUDA_ENTRY STV_DEFAULT"
_Z33store_relaxed_device_non_volatilePii:
.text._Z33store_relaxed_device_non_volatilePii:
[----:B------:R-:W-:Y:S08]  /*0000*/  LDC R1, c[0x0][0x37c] ;  /* 0x0000df00ff017b82 */ /* 0x000ff00000000800 */
[----:B------:R-:W0:Y:S01]  /*0010*/  LDC R5, c[0x0][0x388] ;  /* 0x0000e200ff057b82 */ /* 0x000e220000000800 */
[----:B------:R-:W0:Y:S07]  /*0020*/  LDCU.64 UR4, c[0x0][0x358] ;  /* 0x00006b00ff0477ac */ /* 0x000e2e0008000a00 */
[----:B------:R-:W0:Y:S02]  /*0030*/  LDC.64 R2, c[0x0][0x380] ;  /* 0x0000e000ff027b82 */ /* 0x000e240000000a00 */
[----:B0-----:R-:W-:Y:S01]  /*0040*/  ST.E.STRONG.GPU desc[UR4][R2.64], R5 ;  /* 0x0000000502007985 */ /* 0x001fe2000c10f904 */
[----:B------:R-:W-:Y:S05]  /*0050*/  EXIT ;  /* 0x000000000000794d */ /* 0x000fea0003800000 */
.L_x_0:
[----:B------:R-:W-:-:S00]  /*0060*/  BRA `(.L_x_0) ;  /* 0xfffffffc00fc7947 */ /* 0x000fc0000383ffff */
[----:B------:R-:W-:-:S00]  /*0070*/  NOP ;  /* 0x0000000000007918 */ /* 0x000fc00000000000 */
        /* <DEDUP_REMOVED lines=8> */
.L_x_1:


//--------------------- .nv.shared.reserved.0     --------------------------
	.section	.nv.shared.reserved.0,"aw",@nobits
	.weak		__nv_reservedSMEM_offset_0_alias
	.size		__nv_reservedSMEM_offset_0_alias, 0, 64
	.other		__nv_reservedSMEM_offset_0_alias,@"STO_CUDA_RESERVED_SHARED STV_DEFAULT"
__nv_reservedSMEM_offset_0_alias:
	.zero		0
	.zero		64


//--------------------- .nv.constant0._Z33store_relaxed_device_non_volatilePii --------------------------
	.section	.nv.constant0._Z33store_relaxed_device_non_volatilePii,"a",@progbits
	.sectionflags	@""
	.align	4
.nv.constant0._Z33store_relaxed_device_non_volatilePii:
	.zero		908


//--------------------- SYMBOLS --------------------------

	.type		.nv.reservedSmem.offset0,@object
	.size		.nv.reservedSmem.offset0,0x4
